//
// Generated by NVIDIA NVVM Compiler
//
// Compiler Build ID: CL-36424714
// Cuda compilation tools, release 13.0, V13.0.88
// Based on NVVM 20.0.0
//

.version 9.0
.target sm_100
.address_size 64

	// .globl	_Z15sgemm_multi_resiiifPKfS0_fPf
// _ZZ15sgemm_multi_resiiifPKfS0_fPfE2As has been demoted
// _ZZ15sgemm_multi_resiiifPKfS0_fPfE2Bs has been demoted

.visible .entry _Z15sgemm_multi_resiiifPKfS0_fPf(
	.param .u32 _Z15sgemm_multi_resiiifPKfS0_fPf_param_0,
	.param .u32 _Z15sgemm_multi_resiiifPKfS0_fPf_param_1,
	.param .u32 _Z15sgemm_multi_resiiifPKfS0_fPf_param_2,
	.param .f32 _Z15sgemm_multi_resiiifPKfS0_fPf_param_3,
	.param .u64 .ptr .align 1 _Z15sgemm_multi_resiiifPKfS0_fPf_param_4,
	.param .u64 .ptr .align 1 _Z15sgemm_multi_resiiifPKfS0_fPf_param_5,
	.param .f32 _Z15sgemm_multi_resiiifPKfS0_fPf_param_6,
	.param .u64 .ptr .align 1 _Z15sgemm_multi_resiiifPKfS0_fPf_param_7
)
{
	.reg .pred 	%p<6>;
	.reg .b32 	%r<47>;
	.reg .b32 	%f<199>;
	.reg .b64 	%rd<55>;
	// demoted variable
	.shared .align 4 .b8 _ZZ15sgemm_multi_resiiifPKfS0_fPfE2As[2048];
	// demoted variable
	.shared .align 4 .b8 _ZZ15sgemm_multi_resiiifPKfS0_fPfE2Bs[2048];
	ld.param.u32 	%r17, [_Z15sgemm_multi_resiiifPKfS0_fPf_param_0];
	ld.param.u32 	%r18, [_Z15sgemm_multi_resiiifPKfS0_fPf_param_1];
	ld.param.u32 	%r16, [_Z15sgemm_multi_resiiifPKfS0_fPf_param_2];
	ld.param.f32 	%f25, [_Z15sgemm_multi_resiiifPKfS0_fPf_param_3];
	ld.param.u64 	%rd8, [_Z15sgemm_multi_resiiifPKfS0_fPf_param_4];
	ld.param.u64 	%rd9, [_Z15sgemm_multi_resiiifPKfS0_fPf_param_5];
	ld.param.f32 	%f26, [_Z15sgemm_multi_resiiifPKfS0_fPf_param_6];
	ld.param.u64 	%rd10, [_Z15sgemm_multi_resiiifPKfS0_fPf_param_7];
	mov.u32 	%r1, %tid.x;
	shr.u32 	%r2, %r1, 6;
	and.b32  	%r3, %r1, 63;
	mov.u32 	%r19, %ctaid.x;
	shl.b32 	%r4, %r19, 6;
	shl.b32 	%r5, %r2, 3;
	add.s32 	%r20, %r4, %r5;
	mov.u32 	%r6, %ctaid.y;
	shl.b32 	%r7, %r6, 6;
	or.b32  	%r21, %r7, %r3;
	setp.ge.s32 	%p1, %r20, %r17;
	setp.ge.s32 	%p2, %r21, %r18;
	or.pred  	%p3, %p1, %p2;
	@%p3 bra 	$L__BB0_5;
	mad.lo.s32 	%r8, %r18, %r4, %r7;
	setp.lt.s32 	%p4, %r16, 1;
	mov.f32 	%f191, 0f00000000;
	mov.f32 	%f192, %f191;
	mov.f32 	%f193, %f191;
	mov.f32 	%f194, %f191;
	mov.f32 	%f195, %f191;
	mov.f32 	%f196, %f191;
	mov.f32 	%f197, %f191;
	mov.f32 	%f198, %f191;
	@%p4 bra 	$L__BB0_4;
	and.b32  	%r24, %r1, 7;
	mul.lo.s32 	%r25, %r16, %r4;
	shr.u32 	%r26, %r1, 3;
	mad.lo.s32 	%r27, %r16, %r26, %r24;
	mov.u32 	%r28, _ZZ15sgemm_multi_resiiifPKfS0_fPfE2As;
	shl.b32 	%r29, %r1, 2;
	add.s32 	%r9, %r28, %r29;
	mad.lo.s32 	%r30, %r18, %r2, %r3;
	and.b32  	%r31, %r1, 960;
	or.b32  	%r32, %r31, %r3;
	shl.b32 	%r33, %r32, 2;
	mov.u32 	%r34, _ZZ15sgemm_multi_resiiifPKfS0_fPfE2Bs;
	add.s32 	%r10, %r34, %r33;
	shl.b32 	%r35, %r18, 3;
	and.b32  	%r36, %r29, 3840;
	add.s32 	%r11, %r28, %r36;
	shl.b32 	%r37, %r3, 2;
	add.s32 	%r12, %r34, %r37;
	mul.wide.s32 	%rd11, %r25, 4;
	mul.wide.u32 	%rd12, %r27, 4;
	add.s64 	%rd13, %rd11, %rd12;
	cvta.to.global.u64 	%rd14, %rd8;
	add.s64 	%rd54, %rd14, %rd13;
	mul.wide.u32 	%rd15, %r6, 256;
	mul.wide.u32 	%rd16, %r30, 4;
	add.s64 	%rd17, %rd15, %rd16;
	cvta.to.global.u64 	%rd18, %rd9;
	add.s64 	%rd53, %rd18, %rd17;
	mul.wide.u32 	%rd3, %r35, 4;
	mov.b32 	%r46, 0;
	mov.f32 	%f191, 0f00000000;
$L__BB0_3:
	ld.global.f32 	%f29, [%rd54];
	st.shared.f32 	[%r9], %f29;
	ld.global.f32 	%f30, [%rd53];
	st.shared.f32 	[%r10], %f30;
	bar.sync 	0;
	ld.shared.f32 	%f31, [%r12];
	ld.shared.f32 	%f32, [%r11];
	fma.rn.f32 	%f33, %f31, %f32, %f198;
	ld.shared.f32 	%f34, [%r11+32];
	fma.rn.f32 	%f35, %f31, %f34, %f197;
	ld.shared.f32 	%f36, [%r11+64];
	fma.rn.f32 	%f37, %f31, %f36, %f196;
	ld.shared.f32 	%f38, [%r11+96];
	fma.rn.f32 	%f39, %f31, %f38, %f195;
	ld.shared.f32 	%f40, [%r11+128];
	fma.rn.f32 	%f41, %f31, %f40, %f194;
	ld.shared.f32 	%f42, [%r11+160];
	fma.rn.f32 	%f43, %f31, %f42, %f193;
	ld.shared.f32 	%f44, [%r11+192];
	fma.rn.f32 	%f45, %f31, %f44, %f192;
	ld.shared.f32 	%f46, [%r11+224];
	fma.rn.f32 	%f47, %f31, %f46, %f191;
	ld.shared.f32 	%f48, [%r12+256];
	ld.shared.f32 	%f49, [%r11+4];
	fma.rn.f32 	%f50, %f48, %f49, %f33;
	ld.shared.f32 	%f51, [%r11+36];
	fma.rn.f32 	%f52, %f48, %f51, %f35;
	ld.shared.f32 	%f53, [%r11+68];
	fma.rn.f32 	%f54, %f48, %f53, %f37;
	ld.shared.f32 	%f55, [%r11+100];
	fma.rn.f32 	%f56, %f48, %f55, %f39;
	ld.shared.f32 	%f57, [%r11+132];
	fma.rn.f32 	%f58, %f48, %f57, %f41;
	ld.shared.f32 	%f59, [%r11+164];
	fma.rn.f32 	%f60, %f48, %f59, %f43;
	ld.shared.f32 	%f61, [%r11+196];
	fma.rn.f32 	%f62, %f48, %f61, %f45;
	ld.shared.f32 	%f63, [%r11+228];
	fma.rn.f32 	%f64, %f48, %f63, %f47;
	ld.shared.f32 	%f65, [%r12+512];
	ld.shared.f32 	%f66, [%r11+8];
	fma.rn.f32 	%f67, %f65, %f66, %f50;
	ld.shared.f32 	%f68, [%r11+40];
	fma.rn.f32 	%f69, %f65, %f68, %f52;
	ld.shared.f32 	%f70, [%r11+72];
	fma.rn.f32 	%f71, %f65, %f70, %f54;
	ld.shared.f32 	%f72, [%r11+104];
	fma.rn.f32 	%f73, %f65, %f72, %f56;
	ld.shared.f32 	%f74, [%r11+136];
	fma.rn.f32 	%f75, %f65, %f74, %f58;
	ld.shared.f32 	%f76, [%r11+168];
	fma.rn.f32 	%f77, %f65, %f76, %f60;
	ld.shared.f32 	%f78, [%r11+200];
	fma.rn.f32 	%f79, %f65, %f78, %f62;
	ld.shared.f32 	%f80, [%r11+232];
	fma.rn.f32 	%f81, %f65, %f80, %f64;
	ld.shared.f32 	%f82, [%r12+768];
	ld.shared.f32 	%f83, [%r11+12];
	fma.rn.f32 	%f84, %f82, %f83, %f67;
	ld.shared.f32 	%f85, [%r11+44];
	fma.rn.f32 	%f86, %f82, %f85, %f69;
	ld.shared.f32 	%f87, [%r11+76];
	fma.rn.f32 	%f88, %f82, %f87, %f71;
	ld.shared.f32 	%f89, [%r11+108];
	fma.rn.f32 	%f90, %f82, %f89, %f73;
	ld.shared.f32 	%f91, [%r11+140];
	fma.rn.f32 	%f92, %f82, %f91, %f75;
	ld.shared.f32 	%f93, [%r11+172];
	fma.rn.f32 	%f94, %f82, %f93, %f77;
	ld.shared.f32 	%f95, [%r11+204];
	fma.rn.f32 	%f96, %f82, %f95, %f79;
	ld.shared.f32 	%f97, [%r11+236];
	fma.rn.f32 	%f98, %f82, %f97, %f81;
	ld.shared.f32 	%f99, [%r12+1024];
	ld.shared.f32 	%f100, [%r11+16];
	fma.rn.f32 	%f101, %f99, %f100, %f84;
	ld.shared.f32 	%f102, [%r11+48];
	fma.rn.f32 	%f103, %f99, %f102, %f86;
	ld.shared.f32 	%f104, [%r11+80];
	fma.rn.f32 	%f105, %f99, %f104, %f88;
	ld.shared.f32 	%f106, [%r11+112];
	fma.rn.f32 	%f107, %f99, %f106, %f90;
	ld.shared.f32 	%f108, [%r11+144];
	fma.rn.f32 	%f109, %f99, %f108, %f92;
	ld.shared.f32 	%f110, [%r11+176];
	fma.rn.f32 	%f111, %f99, %f110, %f94;
	ld.shared.f32 	%f112, [%r11+208];
	fma.rn.f32 	%f113, %f99, %f112, %f96;
	ld.shared.f32 	%f114, [%r11+240];
	fma.rn.f32 	%f115, %f99, %f114, %f98;
	ld.shared.f32 	%f116, [%r12+1280];
	ld.shared.f32 	%f117, [%r11+20];
	fma.rn.f32 	%f118, %f116, %f117, %f101;
	ld.shared.f32 	%f119, [%r11+52];
	fma.rn.f32 	%f120, %f116, %f119, %f103;
	ld.shared.f32 	%f121, [%r11+84];
	fma.rn.f32 	%f122, %f116, %f121, %f105;
	ld.shared.f32 	%f123, [%r11+116];
	fma.rn.f32 	%f124, %f116, %f123, %f107;
	ld.shared.f32 	%f125, [%r11+148];
	fma.rn.f32 	%f126, %f116, %f125, %f109;
	ld.shared.f32 	%f127, [%r11+180];
	fma.rn.f32 	%f128, %f116, %f127, %f111;
	ld.shared.f32 	%f129, [%r11+212];
	fma.rn.f32 	%f130, %f116, %f129, %f113;
	ld.shared.f32 	%f131, [%r11+244];
	fma.rn.f32 	%f132, %f116, %f131, %f115;
	ld.shared.f32 	%f133, [%r12+1536];
	ld.shared.f32 	%f134, [%r11+24];
	fma.rn.f32 	%f135, %f133, %f134, %f118;
	ld.shared.f32 	%f136, [%r11+56];
	fma.rn.f32 	%f137, %f133, %f136, %f120;
	ld.shared.f32 	%f138, [%r11+88];
	fma.rn.f32 	%f139, %f133, %f138, %f122;
	ld.shared.f32 	%f140, [%r11+120];
	fma.rn.f32 	%f141, %f133, %f140, %f124;
	ld.shared.f32 	%f142, [%r11+152];
	fma.rn.f32 	%f143, %f133, %f142, %f126;
	ld.shared.f32 	%f144, [%r11+184];
	fma.rn.f32 	%f145, %f133, %f144, %f128;
	ld.shared.f32 	%f146, [%r11+216];
	fma.rn.f32 	%f147, %f133, %f146, %f130;
	ld.shared.f32 	%f148, [%r11+248];
	fma.rn.f32 	%f149, %f133, %f148, %f132;
	ld.shared.f32 	%f150, [%r12+1792];
	ld.shared.f32 	%f151, [%r11+28];
	fma.rn.f32 	%f198, %f150, %f151, %f135;
	ld.shared.f32 	%f152, [%r11+60];
	fma.rn.f32 	%f197, %f150, %f152, %f137;
	ld.shared.f32 	%f153, [%r11+92];
	fma.rn.f32 	%f196, %f150, %f153, %f139;
	ld.shared.f32 	%f154, [%r11+124];
	fma.rn.f32 	%f195, %f150, %f154, %f141;
	ld.shared.f32 	%f155, [%r11+156];
	fma.rn.f32 	%f194, %f150, %f155, %f143;
	ld.shared.f32 	%f156, [%r11+188];
	fma.rn.f32 	%f193, %f150, %f156, %f145;
	ld.shared.f32 	%f157, [%r11+220];
	fma.rn.f32 	%f192, %f150, %f157, %f147;
	ld.shared.f32 	%f158, [%r11+252];
	fma.rn.f32 	%f191, %f150, %f158, %f149;
	bar.sync 	0;
	add.s32 	%r46, %r46, 8;
	add.s64 	%rd54, %rd54, 32;
	add.s64 	%rd53, %rd53, %rd3;
	setp.lt.s32 	%p5, %r46, %r16;
	@%p5 bra 	$L__BB0_3;
$L__BB0_4:
	cvta.to.global.u64 	%rd19, %rd10;
	cvt.u64.u32 	%rd20, %r8;
	mad.lo.s32 	%r38, %r5, %r18, %r3;
	cvt.u64.u32 	%rd21, %r38;
	add.s64 	%rd22, %rd21, %rd20;
	shl.b64 	%rd23, %rd22, 2;
	add.s64 	%rd24, %rd19, %rd23;
	ld.global.f32 	%f159, [%rd24];
	mul.f32 	%f160, %f26, %f159;
	fma.rn.f32 	%f161, %f25, %f198, %f160;
	st.global.f32 	[%rd24], %f161;
	add.s32 	%r39, %r38, %r18;
	cvt.u64.u32 	%rd25, %r39;
	add.s64 	%rd26, %rd25, %rd20;
	shl.b64 	%rd27, %rd26, 2;
	add.s64 	%rd28, %rd19, %rd27;
	ld.global.f32 	%f162, [%rd28];
	mul.f32 	%f163, %f26, %f162;
	fma.rn.f32 	%f164, %f25, %f197, %f163;
	st.global.f32 	[%rd28], %f164;
	add.s32 	%r40, %r39, %r18;
	cvt.u64.u32 	%rd29, %r40;
	add.s64 	%rd30, %rd29, %rd20;
	shl.b64 	%rd31, %rd30, 2;
	add.s64 	%rd32, %rd19, %rd31;
	ld.global.f32 	%f165, [%rd32];
	mul.f32 	%f166, %f26, %f165;
	fma.rn.f32 	%f167, %f25, %f196, %f166;
	st.global.f32 	[%rd32], %f167;
	add.s32 	%r41, %r40, %r18;
	cvt.u64.u32 	%rd33, %r41;
	add.s64 	%rd34, %rd33, %rd20;
	shl.b64 	%rd35, %rd34, 2;
	add.s64 	%rd36, %rd19, %rd35;
	ld.global.f32 	%f168, [%rd36];
	mul.f32 	%f169, %f26, %f168;
	fma.rn.f32 	%f170, %f25, %f195, %f169;
	st.global.f32 	[%rd36], %f170;
	add.s32 	%r42, %r41, %r18;
	cvt.u64.u32 	%rd37, %r42;
	add.s64 	%rd38, %rd37, %rd20;
	shl.b64 	%rd39, %rd38, 2;
	add.s64 	%rd40, %rd19, %rd39;
	ld.global.f32 	%f171, [%rd40];
	mul.f32 	%f172, %f26, %f171;
	fma.rn.f32 	%f173, %f25, %f194, %f172;
	st.global.f32 	[%rd40], %f173;
	add.s32 	%r43, %r42, %r18;
	cvt.u64.u32 	%rd41, %r43;
	add.s64 	%rd42, %rd41, %rd20;
	shl.b64 	%rd43, %rd42, 2;
	add.s64 	%rd44, %rd19, %rd43;
	ld.global.f32 	%f174, [%rd44];
	mul.f32 	%f175, %f26, %f174;
	fma.rn.f32 	%f176, %f25, %f193, %f175;
	st.global.f32 	[%rd44], %f176;
	add.s32 	%r44, %r43, %r18;
	cvt.u64.u32 	%rd45, %r44;
	add.s64 	%rd46, %rd45, %rd20;
	shl.b64 	%rd47, %rd46, 2;
	add.s64 	%rd48, %rd19, %rd47;
	ld.global.f32 	%f177, [%rd48];
	mul.f32 	%f178, %f26, %f177;
	fma.rn.f32 	%f179, %f25, %f192, %f178;
	st.global.f32 	[%rd48], %f179;
	add.s32 	%r45, %r44, %r18;
	cvt.u64.u32 	%rd49, %r45;
	add.s64 	%rd50, %rd49, %rd20;
	shl.b64 	%rd51, %rd50, 2;
	add.s64 	%rd52, %rd19, %rd51;
	ld.global.f32 	%f180, [%rd52];
	mul.f32 	%f181, %f26, %f180;
	fma.rn.f32 	%f182, %f25, %f191, %f181;
	st.global.f32 	[%rd52], %f182;
$L__BB0_5:
	ret;

}


// ===== COMPILED SASS (sm_100) =====

	.target	sm_100

	.elftype	@"ET_EXEC"


//--------------------- .note.nv.tkinfo           --------------------------
	.section	.note.nv.tkinfo,"",@"SHT_NOTE"
	.sectionflags	@"SHF_NOTE_NV_TKINFO"
	.tkinfo
        /*0018*/ 	.word	0x00000002
        /*0030*/ 	.string	""
        /*0030*/ 	.string	"ptxas"
        /*0030*/ 	.string	"Cuda compilation tools, release 13.0, V13.0.88"
        /*0030*/ 	.string	"Build cuda_13.0.r13.0/compiler.36424714_0"
        /*0030*/ 	.string	"-arch sm_100 -m 64 "



//--------------------- .note.nv.cuinfo           --------------------------
	.section	.note.nv.cuinfo,"",@"SHT_NOTE"
	.sectionflags	@"SHF_NOTE_NV_CUINFO"
        /*0018*/ 	.short	0x0002
        /*001a*/ 	.short	0x0064
        /*001c*/ 	.short	0x0082
	.zero		2


//--------------------- .nv.info                  --------------------------
	.section	.nv.info,"",@"SHT_CUDA_INFO"
	.align	4


	//----- nvinfo : EIATTR_REGCOUNT
	.align		4
        /*0000*/ 	.byte	0x04, 0x2f
        /*0002*/ 	.short	(.L_1 - .L_0)
	.align		4
.L_0:
        /*0004*/ 	.word	index@(_Z15sgemm_multi_resiiifPKfS0_fPf)
        /*0008*/ 	.word	0x00000030


	//----- nvinfo : EIATTR_FRAME_SIZE
	.align		4
.L_1:
        /*000c*/ 	.byte	0x04, 0x11
        /*000e*/ 	.short	(.L_3 - .L_2)
	.align		4
.L_2:
        /*0010*/ 	.word	index@(_Z15sgemm_multi_resiiifPKfS0_fPf)
        /*0014*/ 	.word	0x00000000


	//----- nvinfo : EIATTR_MIN_STACK_SIZE
	.align		4
.L_3:
        /*0018*/ 	.byte	0x04, 0x12
        /*001a*/ 	.short	(.L_5 - .L_4)
	.align		4
.L_4:
        /*001c*/ 	.word	index@(_Z15sgemm_multi_resiiifPKfS0_fPf)
        /*0020*/ 	.word	0x00000000
.L_5:


//--------------------- .nv.compat                --------------------------
	.section	.nv.compat,"",@"SHT_CUDA_COMPAT_INFO"
	.align	4
        /*0000*/ 	.byte	0x02, 0x09, 0x00, 0x00, 0x02, 0x02, 0x01, 0x00, 0x02, 0x05, 0x05, 0x00, 0x03, 0x07, 0x01, 0x01
        /*0010*/ 	.byte	0x02, 0x03, 0x00, 0x00, 0x02, 0x06, 0x01, 0x00, 0x04, 0x0b, 0x08, 0x00, 0x09, 0x00, 0x00, 0x00
        /*0020*/ 	.byte	0x00, 0x00, 0x00, 0x00


//--------------------- .nv.info._Z15sgemm_multi_resiiifPKfS0_fPf --------------------------
	.section	.nv.info._Z15sgemm_multi_resiiifPKfS0_fPf,"",@"SHT_CUDA_INFO"
	.sectionflags	@""
	.align	4


	//----- nvinfo : EIATTR_CUDA_API_VERSION
	.align		4
        /*0000*/ 	.byte	0x04, 0x37
        /*0002*/ 	.short	(.L_7 - .L_6)
.L_6:
        /*0004*/ 	.word	0x00000082


	//----- nvinfo : EIATTR_KPARAM_INFO
	.align		4
.L_7:
        /*0008*/ 	.byte	0x04, 0x17
        /*000a*/ 	.short	(.L_9 - .L_8)
.L_8:
        /*000c*/ 	.word	0x00000000
        /*0010*/ 	.short	0x0007
        /*0012*/ 	.short	0x0028
        /*0014*/ 	.byte	0x00, 0xf5, 0x21, 0x00


	//----- nvinfo : EIATTR_KPARAM_INFO
	.align		4
.L_9:
        /*0018*/ 	.byte	0x04, 0x17
        /*001a*/ 	.short	(.L_11 - .L_10)
.L_10:
        /*001c*/ 	.word	0x00000000
        /*0020*/ 	.short	0x0006
        /*0022*/ 	.short	0x0020
        /*0024*/ 	.byte	0x00, 0xf0, 0x11, 0x00


	//----- nvinfo : EIATTR_KPARAM_INFO
	.align		4
.L_11:
        /*0028*/ 	.byte	0x04, 0x17
        /*002a*/ 	.short	(.L_13 - .L_12)
.L_12:
        /*002c*/ 	.word	0x00000000
        /*0030*/ 	.short	0x0005
        /*0032*/ 	.short	0x0018
        /*0034*/ 	.byte	0x00, 0xf5, 0x21, 0x00


	//----- nvinfo : EIATTR_KPARAM_INFO
	.align		4
.L_13:
        /*0038*/ 	.byte	0x04, 0x17
        /*003a*/ 	.short	(.L_15 - .L_14)
.L_14:
        /*003c*/ 	.word	0x00000000
        /*0040*/ 	.short	0x0004
        /*0042*/ 	.short	0x0010
        /*0044*/ 	.byte	0x00, 0xf5, 0x21, 0x00


	//----- nvinfo : EIATTR_KPARAM_INFO
	.align		4
.L_15:
        /*0048*/ 	.byte	0x04, 0x17
        /*004a*/ 	.short	(.L_17 - .L_16)
.L_16:
        /*004c*/ 	.word	0x00000000
        /*0050*/ 	.short	0x0003
        /*0052*/ 	.short	0x000c
        /*0054*/ 	.byte	0x00, 0xf0, 0x11, 0x00


	//----- nvinfo : EIATTR_KPARAM_INFO
	.align		4
.L_17:
        /*0058*/ 	.byte	0x04, 0x17
        /*005a*/ 	.short	(.L_19 - .L_18)
.L_18:
        /*005c*/ 	.word	0x00000000
        /*0060*/ 	.short	0x0002
        /*0062*/ 	.short	0x0008
        /*0064*/ 	.byte	0x00, 0xf0, 0x11, 0x00


	//----- nvinfo : EIATTR_KPARAM_INFO
	.align		4
.L_19:
        /*0068*/ 	.byte	0x04, 0x17
        /*006a*/ 	.short	(.L_21 - .L_20)
.L_20:
        /*006c*/ 	.word	0x00000000
        /*0070*/ 	.short	0x0001
        /*0072*/ 	.short	0x0004
        /*0074*/ 	.byte	0x00, 0xf0, 0x11, 0x00


	//----- nvinfo : EIATTR_KPARAM_INFO
	.align		4
.L_21:
        /*0078*/ 	.byte	0x04, 0x17
        /*007a*/ 	.short	(.L_23 - .L_22)
.L_22:
        /*007c*/ 	.word	0x00000000
        /*0080*/ 	.short	0x0000
        /*0082*/ 	.short	0x0000
        /*0084*/ 	.byte	0x00, 0xf0, 0x11, 0x00


	//----- nvinfo : EIATTR_SPARSE_MMA_MASK
	.align		4
.L_23:
        /*0088*/ 	.byte	0x03, 0x50
        /*008a*/ 	.short	0x0000


	//----- nvinfo : EIATTR_MAXREG_COUNT
	.align		4
        /*008c*/ 	.byte	0x03, 0x1b
        /*008e*/ 	.short	0x00ff


	//----- nvinfo : EIATTR_NUM_BARRIERS
	.align		4
        /*0090*/ 	.byte	0x02, 0x4c
        /*0092*/ 	.byte	0x01
	.zero		1


	//----- nvinfo : EIATTR_MERCURY_ISA_VERSION
	.align		4
        /*0094*/ 	.byte	0x03, 0x5f
        /*0096*/ 	.short	0x0101


	//----- nvinfo : EIATTR_VRC_CTA_INIT_COUNT
	.align		4
        /*0098*/ 	.byte	0x02, 0x4a
	.zero		1
	.zero		1


	//----- nvinfo : EIATTR_EXIT_INSTR_OFFSETS
	.align		4
        /*009c*/ 	.byte	0x04, 0x1c
        /*009e*/ 	.short	(.L_25 - .L_24)


	//   ....[0]....
.L_24:
        /*00a0*/ 	.word	0x000000d0


	//   ....[1]....
        /*00a4*/ 	.word	0x00000eb0


	//----- nvinfo : EIATTR_CBANK_PARAM_SIZE
	.align		4
.L_25:
        /*00a8*/ 	.byte	0x03, 0x19
        /*00aa*/ 	.short	0x0030


	//----- nvinfo : EIATTR_PARAM_CBANK
	.align		4
        /*00ac*/ 	.byte	0x04, 0x0a
        /*00ae*/ 	.short	(.L_27 - .L_26)
	.align		4
.L_26:
        /*00b0*/ 	.word	index@(.nv.constant0._Z15sgemm_multi_resiiifPKfS0_fPf)
        /*00b4*/ 	.short	0x0380
        /*00b6*/ 	.short	0x0030


	//----- nvinfo : EIATTR_SW_WAR
	.align		4
.L_27:
        /*00b8*/ 	.byte	0x04, 0x36
        /*00ba*/ 	.short	(.L_29 - .L_28)
.L_28:
        /*00bc*/ 	.word	0x00000008
.L_29:


//--------------------- .nv.callgraph             --------------------------
	.section	.nv.callgraph,"",@"SHT_CUDA_CALLGRAPH"
	.align	4
	.sectionentsize	8
	.align		4
        /*0000*/ 	.word	0x00000000
	.align		4
        /*0004*/ 	.word	0xffffffff
	.align		4
        /*0008*/ 	.word	0x00000000
	.align		4
        /*000c*/ 	.word	0xfffffffe
	.align		4
        /*0010*/ 	.word	0x00000000
	.align		4
        /*0014*/ 	.word	0xfffffffd
	.align		4
        /*0018*/ 	.word	0x00000000
	.align		4
        /*001c*/ 	.word	0xfffffffc


//--------------------- .text._Z15sgemm_multi_resiiifPKfS0_fPf --------------------------
	.section	.text._Z15sgemm_multi_resiiifPKfS0_fPf,"ax",@progbits
	.align	128
        .global         _Z15sgemm_multi_resiiifPKfS0_fPf
        .type           _Z15sgemm_multi_resiiifPKfS0_fPf,@function
        .size           _Z15sgemm_multi_resiiifPKfS0_fPf,(.L_x_3 - _Z15sgemm_multi_resiiifPKfS0_fPf)
        .other          _Z15sgemm_multi_resiiifPKfS0_fPf,@"STO_CUDA_ENTRY STV_DEFAULT"
_Z15sgemm_multi_resiiifPKfS0_fPf:
.text._Z15sgemm_multi_resiiifPKfS0_fPf:
[----:B------:R-:W-:Y:S01]  /*0000*/  LDC R1, c[0x0][0x37c] ;  /* 0x0000df00ff017b82 */ /* 0x000fe20000000800 */
[----:B------:R-:W0:Y:S07]  /*0010*/  S2R R11, SR_CTAID.Y ;  /* 0x00000000000b7919 */ /* 0x000e2e0000002600 */
[----:B------:R-:W1:Y:S01]  /*0020*/  S2UR UR5, SR_CTAID.X ;  /* 0x00000000000579c3 */ /* 0x000e620000002500 */
[----:B------:R-:W2:Y:S07]  /*0030*/  S2R R7, SR_TID.X ;  /* 0x0000000000077919 */ /* 0x000eae0000002100 */
[----:B------:R-:W3:Y:S01]  /*0040*/  LDC.64 R28, c[0x0][0x380] ;  /* 0x0000e000ff1c7b82 */ /* 0x000ee20000000a00 */
[----:B-1----:R-:W-:Y:S01]  /*0050*/  USHF.L.U32 UR5, UR5, 0x6, URZ ;  /* 0x0000000605057899 */ /* 0x002fe200080006ff */
[----:B0-----:R-:W-:-:S02]  /*0060*/  SHF.L.U32 R0, R11, 0x6, RZ ;  /* 0x000000060b007819 */ /* 0x001fc400000006ff */
[--C-:B--2---:R-:W-:Y:S02]  /*0070*/  SHF.R.U32.HI R3, RZ, 0x6, R7.reuse ;  /* 0x00000006ff037819 */ /* 0x104fe40000011607 */
[----:B------:R-:W-:Y:S02]  /*0080*/  LOP3.LUT R4, R0, 0x3f, R7, 0xf8, !PT ;  /* 0x0000003f00047812 */ /* 0x000fe400078ef807 */
[----:B------:R-:W-:Y:S02]  /*0090*/  SHF.L.U32 R2, R3, 0x3, RZ ;  /* 0x0000000303027819 */ /* 0x000fe400000006ff */
[----:B---3--:R-:W-:Y:S02]  /*00a0*/  ISETP.GE.AND P0, PT, R4, R29, PT ;  /* 0x0000001d0400720c */ /* 0x008fe40003f06270 */
[----:B------:R-:W-:-:S04]  /*00b0*/  IADD3 R5, PT, PT, R2, UR5, RZ ;  /* 0x0000000502057c10 */ /* 0x000fc8000fffe0ff */
[----:B------:R-:W-:-:S13]  /*00c0*/  ISETP.GE.OR P0, PT, R5, R28, P0 ;  /* 0x0000001c0500720c */ /* 0x000fda0000706670 */
[----:B------:R-:W-:Y:S05]  /*00d0*/  @P0 EXIT ;  /* 0x000000000000094d */ /* 0x000fea0003800000 */
[----:B------:R-:W0:Y:S01]  /*00e0*/  LDC R2, c[0x0][0x388] ;  /* 0x0000e200ff027b82 */ /* 0x000e220000000800 */
[----:B------:R-:W1:Y:S01]  /*00f0*/  LDCU.64 UR10, c[0x0][0x358] ;  /* 0x00006b00ff0a77ac */ /* 0x000e620008000a00 */
[----:B------:R-:W-:Y:S01]  /*0100*/  HFMA2 R43, -RZ, RZ, 0, 0 ;  /* 0x00000000ff2b7431 */ /* 0x000fe200000001ff */
[----:B------:R-:W-:Y:S01]  /*0110*/  LOP3.LUT R30, R7, 0x3f, RZ, 0xc0, !PT ;  /* 0x0000003f071e7812 */ /* 0x000fe200078ec0ff */
[----:B------:R-:W-:Y:S01]  /*0120*/  HFMA2 R27, -RZ, RZ, 0, 0 ;  /* 0x00000000ff1b7431 */ /* 0x000fe200000001ff */
[----:B------:R-:W-:Y:S02]  /*0130*/  CS2R R20, SRZ ;  /* 0x0000000000147805 */ /* 0x000fe4000001ff00 */
[----:B------:R-:W-:Y:S02]  /*0140*/  MOV R45, RZ ;  /* 0x000000ff002d7202 */ /* 0x000fe40000000f00 */
[----:B------:R-:W-:Y:S02]  /*0150*/  CS2R R22, SRZ ;  /* 0x0000000000167805 */ /* 0x000fe4000001ff00 */
[----:B------:R-:W-:-:S02]  /*0160*/  MOV R25, RZ ;  /* 0x000000ff00197202 */ /* 0x000fc40000000f00 */
[----:B0-----:R-:W-:-:S13]  /*0170*/  ISETP.GE.AND P0, PT, R2, 0x1, PT ;  /* 0x000000010200780c */ /* 0x001fda0003f06270 */
[----:B-1----:R-:W-:Y:S05]  /*0180*/  @!P0 BRA `(.L_x_0) ;  /* 0x0000000800088947 */ /* 0x002fea0003800000 */
[----:B------:R-:W0:Y:S01]  /*0190*/  S2UR UR8, SR_CgaCtaId ;  /* 0x00000000000879c3 */ /* 0x000e220000008800 */
[----:B------:R-:W1:Y:S01]  /*01a0*/  LDCU.128 UR12, c[0x0][0x390] ;  /* 0x00007200ff0c77ac */ /* 0x000e620008000c00 */
[----:B------:R-:W-:Y:S01]  /*01b0*/  LOP3.LUT R5, R7, 0x7, RZ, 0xc0, !PT ;  /* 0x0000000707057812 */ /* 0x000fe200078ec0ff */
[----:B------:R-:W-:Y:S01]  /*01c0*/  IMAD R3, R3, R29, R30 ;  /* 0x0000001d03037224 */ /* 0x000fe200078e021e */
[----:B------:R-:W-:Y:S01]  /*01d0*/  SHF.R.U32.HI R4, RZ, 0x3, R7 ;  /* 0x00000003ff047819 */ /* 0x000fe20000011607 */
[----:B------:R-:W-:Y:S01]  /*01e0*/  UMOV UR4, 0x400 ;  /* 0x0000040000047882 */ /* 0x000fe20000000000 */
[----:B------:R-:W-:Y:S01]  /*01f0*/  SHF.L.U32 R34, R7, 0x2, RZ ;  /* 0x0000000207227819 */ /* 0x000fe200000006ff */
[----:B------:R-:W-:Y:S01]  /*0200*/  UIADD3 UR6, UPT, UPT, UR4, 0x800, URZ ;  /* 0x0000080004067890 */ /* 0x000fe2000fffe0ff */
[----:B------:R-:W-:Y:S01]  /*0210*/  SHF.L.U32 R32, R29, 0x3, RZ ;  /* 0x000000031d207819 */ /* 0x000fe200000006ff */
[----:B------:R-:W-:Y:S01]  /*0220*/  IMAD R8, R4, R2, R5 ;  /* 0x0000000204087224 */ /* 0x000fe200078e0205 */
[----:B------:R-:W-:Y:S01]  /*0230*/  MOV R43, RZ ;  /* 0x000000ff002b7202 */ /* 0x000fe20000000f00 */
[----:B------:R-:W-:Y:S01]  /*0240*/  IMAD.WIDE.U32 R4, R3, 0x4, RZ ;  /* 0x0000000403047825 */ /* 0x000fe200078e00ff */
[----:B------:R-:W-:-:S03]  /*0250*/  LOP3.LUT R31, R34, 0xf00, RZ, 0xc0, !PT ;  /* 0x00000f00221f7812 */ /* 0x000fc600078ec0ff */
[----:B------:R-:W-:-:S04]  /*0260*/  IMAD.WIDE.U32 R8, R8, 0x4, RZ ;  /* 0x0000000408087825 */ /* 0x000fc800078e00ff */
[----:B------:R-:W-:-:S04]  /*0270*/  IMAD.WIDE.U32 R4, R11, 0x100, R4 ;  /* 0x000001000b047825 */ /* 0x000fc800078e0004 */
[----:B------:R-:W-:Y:S01]  /*0280*/  IMAD R3, R2, UR5, RZ ;  /* 0x0000000502037c24 */ /* 0x000fe2000f8e02ff */
[----:B-1----:R-:W-:Y:S01]  /*0290*/  IADD3 R40, P1, PT, R4, UR14, RZ ;  /* 0x0000000e04287c10 */ /* 0x002fe2000ff3e0ff */
[----:B0-----:R-:W-:Y:S01]  /*02a0*/  ULEA UR7, UR8, UR6, 0x18 ;  /* 0x0000000608077291 */ /* 0x001fe2000f8ec0ff */
[----:B------:R-:W-:Y:S01]  /*02b0*/  LOP3.LUT R4, R7, 0x3c0, RZ, 0xc0, !PT ;  /* 0x000003c007047812 */ /* 0x000fe200078ec0ff */
[----:B------:R-:W-:Y:S01]  /*02c0*/  IMAD.WIDE R8, R3, 0x4, R8 ;  /* 0x0000000403087825 */ /* 0x000fe200078e0208 */
[----:B------:R-:W-:Y:S01]  /*02d0*/  IADD3.X R41, PT, PT, R5, UR15, RZ, P1, !PT ;  /* 0x0000000f05297c10 */ /* 0x000fe20008ffe4ff */
[----:B------:R-:W-:Y:S01]  /*02e0*/  ULEA UR6, UR8, UR4, 0x18 ;  /* 0x0000000408067291 */ /* 0x000fe2000f8ec0ff */
[----:B------:R-:W-:Y:S02]  /*02f0*/  LOP3.LUT R4, R4, 0x3f, R7, 0xf8, !PT ;  /* 0x0000003f04047812 */ /* 0x000fe400078ef807 */
[----:B------:R-:W-:Y:S01]  /*0300*/  IADD3 R28, P0, PT, R8, UR12, RZ ;  /* 0x0000000c081c7c10 */ /* 0x000fe2000ff1e0ff */
[----:B------:R-:W-:Y:S01]  /*0310*/  UMOV UR4, URZ ;  /* 0x000000ff00047c82 */ /* 0x000fe20008000000 */
[----:B------:R-:W-:-:S02]  /*0320*/  LEA R33, R4, UR7, 0x2 ;  /* 0x0000000704217c11 */ /* 0x000fc4000f8e10ff */
[----:B------:R-:W-:Y:S02]  /*0330*/  IADD3.X R3, PT, PT, R9, UR13, RZ, P0, !PT ;  /* 0x0000000d09037c10 */ /* 0x000fe400087fe4ff */
[----:B------:R-:W-:-:S07]  /*0340*/  LEA R30, R30, UR7, 0x2 ;  /* 0x000000071e1e7c11 */ /* 0x000fce000f8e10ff */
.L_x_1:
[----:B------:R-:W-:Y:S01]  /*0350*/  MOV R9, R3 ;  /* 0x0000000300097202 */ /* 0x000fe20000000f00 */
[----:B------:R-:W2:Y:S01]  /*0360*/  LDG.E R10, desc[UR10][R40.64] ;  /* 0x0000000a280a7981 */ /* 0x000ea2000c1e1900 */
[----:B------:R-:W-:-:S05]  /*0370*/  MOV R8, R28 ;  /* 0x0000001c00087202 */ /* 0x000fca0000000f00 */
[----:B------:R-:W3:Y:S04]  /*0380*/  LDG.E R9, desc[UR10][R8.64] ;  /* 0x0000000a08097981 */ /* 0x000ee8000c1e1900 */
[----:B---3--:R-:W-:Y:S04]  /*0390*/  STS [R34+UR6], R9 ;  /* 0x0000000922007988 */ /* 0x008fe80008000806 */
[----:B--2---:R-:W-:Y:S01]  /*03a0*/  STS [R33], R10 ;  /* 0x0000000a21007388 */ /* 0x004fe20000000800 */
[----:B------:R-:W-:Y:S06]  /*03b0*/  BAR.SYNC.DEFER_BLOCKING 0x0 ;  /* 0x0000000000007b1d */ /* 0x000fec0000010000 */
[----:B------:R-:W-:Y:S04]  /*03c0*/  LDS R39, [R30] ;  /* 0x000000001e277984 */ /* 0x000fe80000000800 */
[----:B------:R-:W0:Y:S04]  /*03d0*/  LDS.128 R4, [R31+UR6] ;  /* 0x000000061f047984 */ /* 0x000e280008000c00 */
[----:B------:R-:W1:Y:S04]  /*03e0*/  LDS R24, [R30+0x100] ;  /* 0x000100001e187984 */ /* 0x000e680000000800 */
[----:B------:R-:W2:Y:S04]  /*03f0*/  LDS.128 R12, [R31+UR6+0x20] ;  /* 0x000020061f0c7984 */ /* 0x000ea80008000c00 */
[----:B------:R-:W3:Y:S04]  /*0400*/  LDS.128 R16, [R31+UR6+0x40] ;  /* 0x000040061f107984 */ /* 0x000ee80008000c00 */
[----:B------:R-:W4:Y:S04]  /*0410*/  LDS R35, [R30+0x200] ;  /* 0x000200001e237984 */ /* 0x000f280000000800 */
[----:B------:R-:W5:Y:S01]  /*0420*/  LDS R36, [R30+0x300] ;  /* 0x000300001e247984 */ /* 0x000f620000000800 */
[----:B0-----:R-:W-:-:S04]  /*0430*/  FFMA R11, R39, R4, R22 ;  /* 0x00000004270b7223 */ /* 0x001fc80000000016 */
[----:B-1----:R-:W-:Y:S02]  /*0440*/  FFMA R4, R24, R5, R11 ;  /* 0x0000000518047223 */ /* 0x002fe4000000000b */
[----:B------:R-:W0:Y:S01]  /*0450*/  LDS.128 R8, [R31+UR6+0x80] ;  /* 0x000080061f087984 */ /* 0x000e220008000c00 */
[C---:B--2---:R-:W-:Y:S01]  /*0460*/  FFMA R12, R39.reuse, R12, R25 ;  /* 0x0000000c270c7223 */ /* 0x044fe20000000019 */
[----:B---3--:R-:W-:-:S03]  /*0470*/  FFMA R16, R39, R16, R27 ;  /* 0x0000001027107223 */ /* 0x008fc6000000001b */
[C---:B------:R-:W-:Y:S01]  /*0480*/  FFMA R13, R24.reuse, R13, R12 ;  /* 0x0000000d180d7223 */ /* 0x040fe2000000000c */
[C---:B----4-:R-:W-:Y:S01]  /*0490*/  FFMA R5, R35.reuse, R6, R4 ;  /* 0x0000000623057223 */ /* 0x050fe20000000004 */
[----:B------:R-:W-:Y:S02]  /*04a0*/  FFMA R17, R24, R17, R16 ;  /* 0x0000001118117223 */ /* 0x000fe40000000010 */
[C---:B------:R-:W-:Y:S01]  /*04b0*/  FFMA R14, R35.reuse, R14, R13 ;  /* 0x0000000e230e7223 */ /* 0x040fe2000000000d */
[C---:B-----5:R-:W-:Y:S01]  /*04c0*/  FFMA R42, R36.reuse, R7, R5 ;  /* 0x00000007242a7223 */ /* 0x060fe20000000005 */
[----:B------:R-:W-:Y:S01]  /*04d0*/  FFMA R18, R35, R18, R17 ;  /* 0x0000001223127223 */ /* 0x000fe20000000011 */
[----:B------:R-:W1:Y:S01]  /*04e0*/  LDS.128 R4, [R31+UR6+0x60] ;  /* 0x000060061f047984 */ /* 0x000e620008000c00 */
[C---:B------:R-:W-:Y:S02]  /*04f0*/  FFMA R37, R36.reuse, R15, R14 ;  /* 0x0000000f24257223 */ /* 0x040fe4000000000e */
[----:B------:R-:W-:Y:S01]  /*0500*/  FFMA R38, R36, R19, R18 ;  /* 0x0000001324267223 */ /* 0x000fe20000000012 */
[----:B------:R-:W2:Y:S04]  /*0510*/  LDS.128 R12, [R31+UR6+0xa0] ;  /* 0x0000a0061f0c7984 */ /* 0x000ea80008000c00 */
[----:B------:R-:W3:Y:S01]  /*0520*/  LDS.128 R16, [R31+UR6+0xc0] ;  /* 0x0000c0061f107984 */ /* 0x000ee20008000c00 */
[----:B0-----:R-:W-:-:S04]  /*0530*/  FFMA R8, R39, R8, R45 ;  /* 0x0000000827087223 */ /* 0x001fc8000000002d */
[----:B------:R-:W-:-:S04]  /*0540*/  FFMA R9, R24, R9, R8 ;  /* 0x0000000918097223 */ /* 0x000fc80000000008 */
[----:B------:R-:W-:Y:S01]  /*0550*/  FFMA R10, R35, R10, R9 ;  /* 0x0000000a230a7223 */ /* 0x000fe20000000009 */
[C---:B-1----:R-:W-:Y:S01]  /*0560*/  FFMA R23, R39.reuse, R4, R23 ;  /* 0x0000000427177223 */ /* 0x042fe20000000017 */
[----:B--2---:R-:W-:-:S03]  /*0570*/  FFMA R12, R39, R12, R21 ;  /* 0x0000000c270c7223 */ /* 0x004fc60000000015 */
[C---:B------:R-:W-:Y:S01]  /*0580*/  FFMA R4, R24.reuse, R5, R23 ;  /* 0x0000000518047223 */ /* 0x040fe20000000017 */
[----:B---3--:R-:W-:Y:S02]  /*0590*/  FFMA R9, R39, R16, R20 ;  /* 0x0000001027097223 */ /* 0x008fe40000000014 */
[----:B------:R-:W0:Y:S01]  /*05a0*/  LDS.128 R20, [R31+UR6+0xe0] ;  /* 0x0000e0061f147984 */ /* 0x000e220008000c00 */
[----:B------:R-:W-:Y:S01]  /*05b0*/  FFMA R5, R35, R6, R4 ;  /* 0x0000000623057223 */ /* 0x000fe20000000004 */
[C---:B------:R-:W-:Y:S01]  /*05c0*/  FFMA R13, R24.reuse, R13, R12 ;  /* 0x0000000d180d7223 */ /* 0x040fe2000000000c */
[----:B------:R-:W-:-:S03]  /*05d0*/  FFMA R6, R24, R17, R9 ;  /* 0x0000001118067223 */ /* 0x000fc60000000009 */
[C---:B------:R-:W-:Y:S01]  /*05e0*/  FFMA R14, R35.reuse, R14, R13 ;  /* 0x0000000e230e7223 */ /* 0x040fe2000000000d */
[----:B------:R-:W-:Y:S01]  /*05f0*/  FFMA R6, R35, R18, R6 ;  /* 0x0000001223067223 */ /* 0x000fe20000000006 */
[C---:B------:R-:W-:Y:S01]  /*0600*/  FFMA R17, R36.reuse, R7, R5 ;  /* 0x0000000724117223 */ /* 0x040fe20000000005 */
[----:B------:R-:W-:Y:S01]  /*0610*/  FFMA R44, R36, R11, R10 ;  /* 0x0000000b242c7223 */ /* 0x000fe2000000000a */
[----:B0-----:R-:W-:Y:S02]  /*0620*/  FFMA R4, R39, R20, R43 ;  /* 0x0000001427047223 */ /* 0x001fe4000000002b */
[----:B------:R-:W-:Y:S02]  /*0630*/  LDS R20, [R30+0x500] ;  /* 0x000500001e147984 */ /* 0x000fe40000000800 */
[----:B------:R-:W-:Y:S02]  /*0640*/  FFMA R4, R24, R21, R4 ;  /* 0x0000001518047223 */ /* 0x000fe40000000004 */
[----:B------:R-:W-:Y:S04]  /*0650*/  LDS R21, [R30+0x400] ;  /* 0x000400001e157984 */ /* 0x000fe80000000800 */
[----:B------:R-:W0:Y:S01]  /*0660*/  LDS.128 R24, [R31+UR6+0x10] ;  /* 0x000010061f187984 */ /* 0x000e220008000c00 */
[----:B------:R-:W-:Y:S01]  /*0670*/  FFMA R35, R35, R22, R4 ;  /* 0x0000001623237223 */ /* 0x000fe20000000004 */
[C---:B------:R-:W-:Y:S01]  /*0680*/  FFMA R43, R36.reuse, R15, R14 ;  /* 0x0000000f242b7223 */ /* 0x040fe2000000000e */
[C---:B------:R-:W-:Y:S01]  /*0690*/  FFMA R39, R36.reuse, R19, R6 ;  /* 0x0000001324277223 */ /* 0x040fe20000000006 */
[----:B------:R-:W-:Y:S01]  /*06a0*/  LDS.128 R12, [R31+UR6+0x50] ;  /* 0x000050061f0c7984 */ /* 0x000fe20008000c00 */
[----:B------:R-:W-:-:S03]  /*06b0*/  FFMA R36, R36, R23, R35 ;  /* 0x0000001724247223 */ /* 0x000fc60000000023 */
[----:B------:R-:W1:Y:S04]  /*06c0*/  LDS R35, [R30+0x600] ;  /* 0x000600001e237984 */ /* 0x000e680000000800 */
[----:B------:R-:W2:Y:S01]  /*06d0*/  LDS.128 R4, [R31+UR6+0x30] ;  /* 0x000030061f047984 */ /* 0x000ea20008000c00 */
[----:B0-----:R-:W-:-:S03]  /*06e0*/  FFMA R9, R21, R24, R42 ;  /* 0x0000001815097223 */ /* 0x001fc6000000002a */
[----:B------:R-:W0:Y:S01]  /*06f0*/  LDS R24, [R30+0x700] ;  /* 0x000700001e187984 */ /* 0x000e220000000800 */
[----:B------:R-:W-:-:S04]  /*0700*/  FFMA R8, R20, R25, R9 ;  /* 0x0000001914087223 */ /* 0x000fc80000000009 */
[----:B-1----:R-:W-:Y:S02]  /*0710*/  FFMA R19, R35, R26, R8 ;  /* 0x0000001a23137223 */ /* 0x002fe40000000008 */
[----:B------:R-:W1:Y:S01]  /*0720*/  LDS.128 R8, [R31+UR6+0x70] ;  /* 0x000070061f087984 */ /* 0x000e620008000c00 */
[----:B--2---:R-:W-:-:S04]  /*0730*/  FFMA R4, R21, R4, R37 ;  /* 0x0000000415047223 */ /* 0x004fc80000000025 */
[----:B------:R-:W-:Y:S01]  /*0740*/  FFMA R4, R20, R5, R4 ;  /* 0x0000000514047223 */ /* 0x000fe20000000004 */
[----:B------:R-:W-:-:S03]  /*0750*/  FFMA R5, R21, R12, R38 ;  /* 0x0000000c15057223 */ /* 0x000fc60000000026 */
[C---:B------:R-:W-:Y:S01]  /*0760*/  FFMA R6, R35.reuse, R6, R4 ;  /* 0x0000000623067223 */ /* 0x040fe20000000004 */
[----:B------:R-:W-:Y:S01]  /*0770*/  FFMA R4, R20, R13, R5 ;  /* 0x0000000d14047223 */ /* 0x000fe20000000005 */
[C---:B0-----:R-:W-:Y:S02]  /*0780*/  FFMA R22, R24.reuse, R27, R19 ;  /* 0x0000001b18167223 */ /* 0x041fe40000000013 */
[----:B------:R-:W-:Y:S01]  /*0790*/  FFMA R25, R24, R7, R6 ;  /* 0x0000000718197223 */ /* 0x000fe20000000006 */
[----:B------:R-:W-:Y:S02]  /*07a0*/  FFMA R27, R35, R14, R4 ;  /* 0x0000000e231b7223 */ /* 0x000fe40000000004 */
[----:B------:R-:W0:Y:S01]  /*07b0*/  LDS.128 R4, [R31+UR6+0xb0] ;  /* 0x0000b0061f047984 */ /* 0x000e220008000c00 */
[----:B-1----:R-:W-:-:S03]  /*07c0*/  FFMA R8, R21, R8, R17 ;  /* 0x0000000815087223 */ /* 0x002fc60000000011 */
[----:B------:R-:W1:Y:S01]  /*07d0*/  LDS.128 R16, [R31+UR6+0x90] ;  /* 0x000090061f107984 */ /* 0x000e620008000c00 */
[----:B------:R-:W-:-:S04]  /*07e0*/  FFMA R9, R20, R9, R8 ;  /* 0x0000000914097223 */ /* 0x000fc80000000008 */
[----:B------:R-:W-:Y:S01]  /*07f0*/  FFMA R10, R35, R10, R9 ;  /* 0x0000000a230a7223 */ /* 0x000fe20000000009 */
[----:B------:R-:W-:-:S03]  /*0800*/  FFMA R27, R24, R15, R27 ;  /* 0x0000000f181b7223 */ /* 0x000fc6000000001b */
[----:B------:R-:W-:Y:S02]  /*0810*/  FFMA R23, R24, R11, R10 ;  /* 0x0000000b18177223 */ /* 0x000fe4000000000a */
[----:B------:R-:W2:Y:S01]  /*0820*/  LDS.128 R8, [R31+UR6+0xd0] ;  /* 0x0000d0061f087984 */ /* 0x000ea20008000c00 */
[C---:B0-----:R-:W-:Y:S01]  /*0830*/  FFMA R12, R21.reuse, R4, R43 ;  /* 0x00000004150c7223 */ /* 0x041fe2000000002b */
[----:B-1----:R-:W-:-:S03]  /*0840*/  FFMA R13, R21, R16, R44 ;  /* 0x00000010150d7223 */ /* 0x002fc6000000002c */
[C---:B------:R-:W-:Y:S01]  /*0850*/  FFMA R5, R20.reuse, R5, R12 ;  /* 0x0000000514057223 */ /* 0x040fe2000000000c */
[----:B------:R-:W-:Y:S02]  /*0860*/  FFMA R4, R20, R17, R13 ;  /* 0x0000001114047223 */ /* 0x000fe4000000000d */
[----:B------:R-:W0:Y:S01]  /*0870*/  LDS.128 R12, [R31+UR6+0xf0] ;  /* 0x0000f0061f0c7984 */ /* 0x000e220008000c00 */
[----:B------:R-:W-:Y:S01]  /*0880*/  UIADD3 UR4, UPT, UPT, UR4, 0x8, URZ ;  /* 0x0000000804047890 */ /* 0x000fe2000fffe0ff */
[----:B------:R-:W-:Y:S05]  /*0890*/  BAR.SYNC.DEFER_BLOCKING 0x0 ;  /* 0x0000000000007b1d */ /* 0x000fea0000010000 */
[----:B------:R-:W-:Y:S01]  /*08a0*/  ISETP.LE.AND P0, PT, R2, UR4, PT ;  /* 0x0000000402007c0c */ /* 0x000fe2000bf03270 */
[----:B--2---:R-:W-:-:S04]  /*08b0*/  FFMA R8, R21, R8, R39 ;  /* 0x0000000815087223 */ /* 0x004fc80000000027 */
[----:B------:R-:W-:Y:S01]  /*08c0*/  FFMA R9, R20, R9, R8 ;  /* 0x0000000914097223 */ /* 0x000fe20000000008 */
[C---:B------:R-:W-:Y:S01]  /*08d0*/  FFMA R45, R35.reuse, R18, R4 ;  /* 0x00000012232d7223 */ /* 0x040fe20000000004 */
[C---:B------:R-:W-:Y:S01]  /*08e0*/  FFMA R6, R35.reuse, R6, R5 ;  /* 0x0000000623067223 */ /* 0x040fe20000000005 */
[----:B------:R-:W-:Y:S01]  /*08f0*/  IADD3 R28, P1, PT, R28, 0x20, RZ ;  /* 0x000000201c1c7810 */ /* 0x000fe20007f3e0ff */
[----:B------:R-:W-:Y:S01]  /*0900*/  FFMA R10, R35, R10, R9 ;  /* 0x0000000a230a7223 */ /* 0x000fe20000000009 */
[----:B------:R-:W-:-:S04]  /*0910*/  IMAD.WIDE.U32 R40, R32, 0x4, R40 ;  /* 0x0000000420287825 */ /* 0x000fc800078e0028 */
[----:B------:R-:W-:Y:S01]  /*0920*/  FFMA R45, R24, R19, R45 ;  /* 0x00000013182d7223 */ /* 0x000fe2000000002d */
[----:B------:R-:W-:Y:S01]  /*0930*/  IADD3.X R3, PT, PT, RZ, R3, RZ, P1, !PT ;  /* 0x00000003ff037210 */ /* 0x000fe20000ffe4ff */
[----:B0-----:R-:W-:-:S04]  /*0940*/  FFMA R21, R21, R12, R36 ;  /* 0x0000000c15157223 */ /* 0x001fc80000000024 */
[----:B------:R-:W-:-:S04]  /*0950*/  FFMA R13, R20, R13, R21 ;  /* 0x0000000d140d7223 */ /* 0x000fc80000000015 */
[----:B------:R-:W-:Y:S01]  /*0960*/  FFMA R14, R35, R14, R13 ;  /* 0x0000000e230e7223 */ /* 0x000fe2000000000d */
[C---:B------:R-:W-:Y:S01]  /*0970*/  FFMA R21, R24.reuse, R7, R6 ;  /* 0x0000000718157223 */ /* 0x040fe20000000006 */
[C---:B------:R-:W-:Y:S02]  /*0980*/  FFMA R20, R24.reuse, R11, R10 ;  /* 0x0000000b18147223 */ /* 0x040fe4000000000a */
[----:B------:R-:W-:Y:S01]  /*0990*/  FFMA R43, R24, R15, R14 ;  /* 0x0000000f182b7223 */ /* 0x000fe2000000000e */
[----:B------:R-:W-:Y:S06]  /*09a0*/  @!P0 BRA `(.L_x_1) ;  /* 0xfffffff800688947 */ /* 0x000fec000383ffff */
.L_x_0:
[----:B------:R-:W0:Y:S01]  /*09b0*/  S2R R2, SR_TID.X ;  /* 0x0000000000027919 */ /* 0x000e220000002100 */
[----:B------:R-:W1:Y:S01]  /*09c0*/  LDCU.64 UR6, c[0x0][0x3a8] ;  /* 0x00007500ff0677ac */ /* 0x000e620008000a00 */
[----:B------:R-:W-:Y:S01]  /*09d0*/  IMAD R0, R29, UR5, R0 ;  /* 0x000000051d007c24 */ /* 0x000fe2000f8e0200 */
[----:B------:R-:W2:Y:S01]  /*09e0*/  LDCU UR4, c[0x0][0x3a0] ;  /* 0x00007400ff0477ac */ /* 0x000ea20008000800 */
[----:B------:R-:W3:Y:S01]  /*09f0*/  LDCU UR8, c[0x0][0x38c] ;  /* 0x00007180ff0877ac */ /* 0x000ee20008000800 */
[----:B0-----:R-:W-:Y:S02]  /*0a00*/  SHF.R.U32.HI R3, RZ, 0x6, R2 ;  /* 0x00000006ff037819 */ /* 0x001fe40000011602 */
[----:B------:R-:W-:Y:S02]  /*0a10*/  LOP3.LUT R2, R2, 0x3f, RZ, 0xc0, !PT ;  /* 0x0000003f02027812 */ /* 0x000fe400078ec0ff */
[----:B------:R-:W-:-:S05]  /*0a20*/  SHF.L.U32 R3, R3, 0x3, RZ ;  /* 0x0000000303037819 */ /* 0x000fca00000006ff */
[----:B------:R-:W-:-:S05]  /*0a30*/  IMAD R2, R3, R29, R2 ;  /* 0x0000001d03027224 */ /* 0x000fca00078e0202 */
[----:B------:R-:W-:-:S04]  /*0a40*/  IADD3 R3, P0, PT, R0, R2, RZ ;  /* 0x0000000200037210 */ /* 0x000fc80007f1e0ff */
[----:B------:R-:W-:Y:S02]  /*0a50*/  IADD3.X R4, PT, PT, RZ, RZ, RZ, P0, !PT ;  /* 0x000000ffff047210 */ /* 0x000fe400007fe4ff */
[----:B-1----:R-:W-:-:S04]  /*0a60*/  LEA R6, P0, R3, UR6, 0x2 ;  /* 0x0000000603067c11 */ /* 0x002fc8000f8010ff */
[----:B------:R-:W-:-:S05]  /*0a70*/  LEA.HI.X R7, R3, UR7, R4, 0x2, P0 ;  /* 0x0000000703077c11 */ /* 0x000fca00080f1404 */
[----:B------:R-:W2:Y:S01]  /*0a80*/  LDG.E R3, desc[UR10][R6.64] ;  /* 0x0000000a06037981 */ /* 0x000ea2000c1e1900 */
[----:B------:R-:W-:-:S04]  /*0a90*/  IADD3 R4, PT, PT, R2, R29, RZ ;  /* 0x0000001d02047210 */ /* 0x000fc80007ffe0ff */
[----:B------:R-:W-:-:S04]  /*0aa0*/  IADD3 R8, P0, PT, R0, R4, RZ ;  /* 0x0000000400087210 */ /* 0x000fc80007f1e0ff */
[----:B------:R-:W-:Y:S02]  /*0ab0*/  IADD3.X R9, PT, PT, RZ, RZ, RZ, P0, !PT ;  /* 0x000000ffff097210 */ /* 0x000fe400007fe4ff */
[----:B------:R-:W-:Y:S01]  /*0ac0*/  LEA R2, P0, R8, UR6, 0x2 ;  /* 0x0000000608027c11 */ /* 0x000fe2000f8010ff */
[----:B--2---:R-:W-:-:S03]  /*0ad0*/  FMUL R5, R3, UR4 ;  /* 0x0000000403057c20 */ /* 0x004fc60008400000 */
[----:B------:R-:W-:Y:S01]  /*0ae0*/  LEA.HI.X R3, R8, UR7, R9, 0x2, P0 ;  /* 0x0000000708037c11 */ /* 0x000fe200080f1409 */
[----:B---3--:R-:W-:-:S05]  /*0af0*/  FFMA R9, R22, UR8, R5 ;  /* 0x0000000816097c23 */ /* 0x008fca0008000005 */
[----:B------:R0:W-:Y:S04]  /*0b00*/  STG.E desc[UR10][R6.64], R9 ;  /* 0x0000000906007986 */ /* 0x0001e8000c10190a */
[----:B------:R-:W2:Y:S01]  /*0b10*/  LDG.E R5, desc[UR10][R2.64] ;  /* 0x0000000a02057981 */ /* 0x000ea2000c1e1900 */
[----:B------:R-:W-:-:S04]  /*0b20*/  IADD3 R10, PT, PT, R4, R29, RZ ;  /* 0x0000001d040a7210 */ /* 0x000fc80007ffe0ff */
[----:B------:R-:W-:-:S04]  /*0b30*/  IADD3 R11, P0, PT, R0, R10, RZ ;  /* 0x0000000a000b7210 */ /* 0x000fc80007f1e0ff */
[----:B------:R-:W-:Y:S02]  /*0b40*/  IADD3.X R12, PT, PT, RZ, RZ, RZ, P0, !PT ;  /* 0x000000ffff0c7210 */ /* 0x000fe400007fe4ff */
[----:B------:R-:W-:Y:S01]  /*0b50*/  LEA R4, P0, R11, UR6, 0x2 ;  /* 0x000000060b047c11 */ /* 0x000fe2000f8010ff */
[----:B--2---:R-:W-:-:S03]  /*0b60*/  FMUL R8, R5, UR4 ;  /* 0x0000000405087c20 */ /* 0x004fc60008400000 */
[----:B------:R-:W-:Y:S01]  /*0b70*/  LEA.HI.X R5, R11, UR7, R12, 0x2, P0 ;  /* 0x000000070b057c11 */ /* 0x000fe200080f140c */
[----:B------:R-:W-:-:S05]  /*0b80*/  FFMA R25, R25, UR8, R8 ;  /* 0x0000000819197c23 */ /* 0x000fca0008000008 */
[----:B------:R1:W-:Y:S04]  /*0b90*/  STG.E desc[UR10][R2.64], R25 ;  /* 0x0000001902007986 */ /* 0x0003e8000c10190a */
[----:B------:R-:W2:Y:S01]  /*0ba0*/  LDG.E R8, desc[UR10][R4.64] ;  /* 0x0000000a04087981 */ /* 0x000ea2000c1e1900 */
[----:B------:R-:W-:-:S04]  /*0bb0*/  IADD3 R10, PT, PT, R10, R29, RZ ;  /* 0x0000001d0a0a7210 */ /* 0x000fc80007ffe0ff */
[----:B0-----:R-:W-:-:S04]  /*0bc0*/  IADD3 R7, P0, PT, R0, R10, RZ ;  /* 0x0000000a00077210 */ /* 0x001fc80007f1e0ff */
[----:B------:R-:W-:Y:S02]  /*0bd0*/  IADD3.X R12, PT, PT, RZ, RZ, RZ, P0, !PT ;  /* 0x000000ffff0c7210 */ /* 0x000fe400007fe4ff */
[----:B------:R-:W-:-:S04]  /*0be0*/  LEA R6, P0, R7, UR6, 0x2 ;  /* 0x0000000607067c11 */ /* 0x000fc8000f8010ff */
[----:B------:R-:W-:Y:S01]  /*0bf0*/  LEA.HI.X R7, R7, UR7, R12, 0x2, P0 ;  /* 0x0000000707077c11 */ /* 0x000fe200080f140c */
[----:B--2---:R-:W-:-:S04]  /*0c00*/  FMUL R8, R8, UR4 ;  /* 0x0000000408087c20 */ /* 0x004fc80008400000 */
[----:B------:R-:W-:-:S05]  /*0c10*/  FFMA R27, R27, UR8, R8 ;  /* 0x000000081b1b7c23 */ /* 0x000fca0008000008 */
[----:B------:R0:W-:Y:S04]  /*0c20*/  STG.E desc[UR10][R4.64], R27 ;  /* 0x0000001b04007986 */ /* 0x0001e8000c10190a */
[----:B------:R-:W2:Y:S01]  /*0c30*/  LDG.E R9, desc[UR10][R6.64] ;  /* 0x0000000a06097981 */ /* 0x000ea2000c1e1900 */
[----:B------:R-:W-:-:S04]  /*0c40*/  IADD3 R10, PT, PT, R10, R29, RZ ;  /* 0x0000001d0a0a7210 */ /* 0x000fc80007ffe0ff */
[----:B-1----:R-:W-:-:S04]  /*0c50*/  IADD3 R3, P0, PT, R0, R10, RZ ;  /* 0x0000000a00037210 */ /* 0x002fc80007f1e0ff */
        /* <DEDUP_REMOVED lines=8> */
[----:B------:R-:W-:-:S04]  /*0ce0*/  IADD3 R3, P0, PT, R0, R10, RZ ;  /* 0x0000000a00037210 */ /* 0x000fc80007f1e0ff */
[----:B------:R-:W-:Y:S02]  /*0cf0*/  IADD3.X R12, PT, PT, RZ, RZ, RZ, P0, !PT ;  /* 0x000000ffff0c7210 */ /* 0x000fe400007fe4ff */
[----:B0-----:R-:W-:-:S04]  /*0d00*/  LEA R4, P0, R3, UR6, 0x2 ;  /* 0x0000000603047c11 */ /* 0x001fc8000f8010ff */
        /* <DEDUP_REMOVED lines=12> */
[----:B------:R-:W-:Y:S04]  /*0dd0*/  STG.E desc[UR10][R4.64], R21 ;  /* 0x0000001504007986 */ /* 0x000fe8000c10190a */
[----:B------:R-:W0:Y:S01]  /*0de0*/  LDG.E R7, desc[UR10][R2.64] ;  /* 0x0000000a02077981 */ /* 0x000e22000c1e1900 */
[----:B------:R-:W-:-:S04]  /*0df0*/  IADD3 R29, PT, PT, R10, R29, RZ ;  /* 0x0000001d0a1d7210 */ /* 0x000fc80007ffe0ff */
[----:B------:R-:W-:-:S04]  /*0e00*/  IADD3 R29, P0, PT, R0, R29, RZ ;  /* 0x0000001d001d7210 */ /* 0x000fc80007f1e0ff */
[----:B------:R-:W-:Y:S02]  /*0e10*/  IADD3.X R0, PT, PT, RZ, RZ, RZ, P0, !PT ;  /* 0x000000ffff007210 */ /* 0x000fe400007fe4ff */
[----:B------:R-:W-:Y:S01]  /*0e20*/  LEA R6, P0, R29, UR6, 0x2 ;  /* 0x000000061d067c11 */ /* 0x000fe2000f8010ff */
[----:B0-----:R-:W-:-:S03]  /*0e30*/  FMUL R9, R7, UR4 ;  /* 0x0000000407097c20 */ /* 0x001fc60008400000 */
[----:B------:R-:W-:Y:S01]  /*0e40*/  LEA.HI.X R7, R29, UR7, R0, 0x2, P0 ;  /* 0x000000071d077c11 */ /* 0x000fe200080f1400 */
[----:B------:R-:W-:-:S05]  /*0e50*/  FFMA R9, R20, UR8, R9 ;  /* 0x0000000814097c23 */ /* 0x000fca0008000009 */
[----:B------:R-:W-:Y:S04]  /*0e60*/  STG.E desc[UR10][R2.64], R9 ;  /* 0x0000000902007986 */ /* 0x000fe8000c10190a */
[----:B------:R-:W2:Y:S02]  /*0e70*/  LDG.E R0, desc[UR10][R6.64] ;  /* 0x0000000a06007981 */ /* 0x000ea4000c1e1900 */
[----:B--2---:R-:W-:-:S04]  /*0e80*/  FMUL R0, R0, UR4 ;  /* 0x0000000400007c20 */ /* 0x004fc80008400000 */
[----:B------:R-:W-:-:S05]  /*0e90*/  FFMA R43, R43, UR8, R0 ;  /* 0x000000082b2b7c23 */ /* 0x000fca0008000000 */
[----:B------:R-:W-:Y:S01]  /*0ea0*/  STG.E desc[UR10][R6.64], R43 ;  /* 0x0000002b06007986 */ /* 0x000fe2000c10190a */
[----:B------:R-:W-:Y:S05]  /*0eb0*/  EXIT ;  /* 0x000000000000794d */ /* 0x000fea0003800000 */
.L_x_2:
[----:B------:R-:W-:-:S00]  /*0ec0*/  BRA `(.L_x_2) ;  /* 0xfffffffc00fc7947 */ /* 0x000fc0000383ffff */
[----:B------:R-:W-:-:S00]  /*0ed0*/  NOP ;  /* 0x0000000000007918 */ /* 0x000fc00000000000 */
        /* <DEDUP_REMOVED lines=10> */
.L_x_3:


//--------------------- .nv.shared._Z15sgemm_multi_resiiifPKfS0_fPf --------------------------
	.section	.nv.shared._Z15sgemm_multi_resiiifPKfS0_fPf,"aw",@nobits
	.sectionflags	@""
	.align	4
.nv.shared._Z15sgemm_multi_resiiifPKfS0_fPf:
	.zero		5120


//--------------------- .nv.shared.reserved.0     --------------------------
	.section	.nv.shared.reserved.0,"aw",@nobits
	.weak		__nv_reservedSMEM_offset_0_alias
	.size		__nv_reservedSMEM_offset_0_alias, 0, 64
	.other		__nv_reservedSMEM_offset_0_alias,@"STO_CUDA_RESERVED_SHARED STV_DEFAULT"
__nv_reservedSMEM_offset_0_alias:
	.zero		0
	.zero		64


//--------------------- .nv.constant0._Z15sgemm_multi_resiiifPKfS0_fPf --------------------------
	.section	.nv.constant0._Z15sgemm_multi_resiiifPKfS0_fPf,"a",@progbits
	.sectionflags	@""
	.align	4
.nv.constant0._Z15sgemm_multi_resiiifPKfS0_fPf:
	.zero		944


//--------------------- SYMBOLS --------------------------

	.type		.nv.reservedSmem.offset0,@object
	.size		.nv.reservedSmem.offset0,0x4
	.type		.nv.reservedSmem.cap,@object
	.size		.nv.reservedSmem.cap,0x4
